//
// Generated by NVIDIA NVVM Compiler
//
// Compiler Build ID: CL-36424714
// Cuda compilation tools, release 13.0, V13.0.88
// Based on NVVM 20.0.0
//

.version 9.0
.target sm_100
.address_size 64

	// .globl	_Z11multiMatrixPiiS_iPhi

.visible .entry _Z11multiMatrixPiiS_iPhi(
	.param .u64 .ptr .align 1 _Z11multiMatrixPiiS_iPhi_param_0,
	.param .u32 _Z11multiMatrixPiiS_iPhi_param_1,
	.param .u64 .ptr .align 1 _Z11multiMatrixPiiS_iPhi_param_2,
	.param .u32 _Z11multiMatrixPiiS_iPhi_param_3,
	.param .u64 .ptr .align 1 _Z11multiMatrixPiiS_iPhi_param_4,
	.param .u32 _Z11multiMatrixPiiS_iPhi_param_5
)
{
	.reg .pred 	%p<2>;
	.reg .b16 	%rs<4>;
	.reg .b32 	%r<27>;
	.reg .b64 	%rd<16>;

	ld.param.u64 	%rd2, [_Z11multiMatrixPiiS_iPhi_param_0];
	ld.param.u32 	%r3, [_Z11multiMatrixPiiS_iPhi_param_1];
	ld.param.u64 	%rd3, [_Z11multiMatrixPiiS_iPhi_param_2];
	ld.param.u32 	%r6, [_Z11multiMatrixPiiS_iPhi_param_3];
	ld.param.u64 	%rd4, [_Z11multiMatrixPiiS_iPhi_param_4];
	ld.param.u32 	%r4, [_Z11multiMatrixPiiS_iPhi_param_5];
	cvta.to.global.u64 	%rd5, %rd4;
	mov.u32 	%r8, %ctaid.x;
	mov.u32 	%r9, %nctaid.x;
	mov.u32 	%r10, %ctaid.y;
	mad.lo.s32 	%r11, %r9, %r10, %r8;
	mov.u32 	%r12, %ntid.x;
	mov.u32 	%r13, %ntid.y;
	mov.u32 	%r14, %tid.x;
	mov.u32 	%r15, %tid.y;
	mad.lo.s32 	%r16, %r11, %r13, %r15;
	mad.lo.s32 	%r17, %r16, %r12, %r14;
	cvt.s64.s32 	%rd6, %r17;
	add.s64 	%rd1, %rd5, %rd6;
	mov.b16 	%rs1, 1;
	st.global.u8 	[%rd1], %rs1;
	mad.lo.s32 	%r18, %r12, %r8, %r14;
	mad.lo.s32 	%r19, %r13, %r10, %r15;
	mad.lo.s32 	%r1, %r6, %r19, %r18;
	max.s32 	%r21, %r18, %r19;
	setp.ge.s32 	%p1, %r21, %r6;
	mov.b32 	%r26, 1;
	@%p1 bra 	$L__BB0_2;
	cvta.to.global.u64 	%rd7, %rd2;
	cvta.to.global.u64 	%rd8, %rd3;
	cvt.s64.s32 	%rd9, %r4;
	add.s64 	%rd10, %rd1, %rd9;
	mov.b16 	%rs2, 3;
	st.global.u8 	[%rd10], %rs2;
	mul.wide.s32 	%rd11, %r1, 4;
	add.s64 	%rd12, %rd7, %rd11;
	ld.global.u32 	%r23, [%rd12];
	mul.lo.s32 	%r24, %r23, %r3;
	add.s64 	%rd13, %rd8, %rd11;
	st.global.u32 	[%rd13], %r24;
	mov.b32 	%r26, 2;
$L__BB0_2:
	mul.lo.s32 	%r25, %r26, %r4;
	cvt.s64.s32 	%rd14, %r25;
	add.s64 	%rd15, %rd1, %rd14;
	mov.b16 	%rs3, 4;
	st.global.u8 	[%rd15], %rs3;
	ret;

}


// ===== COMPILED SASS (sm_100) =====

	.target	sm_100

	.elftype	@"ET_EXEC"


//--------------------- .note.nv.tkinfo           --------------------------
	.section	.note.nv.tkinfo,"",@"SHT_NOTE"
	.sectionflags	@"SHF_NOTE_NV_TKINFO"
	.tkinfo
        /*0018*/ 	.word	0x00000002
        /*0030*/ 	.string	""
        /*0030*/ 	.string	"ptxas"
        /*0030*/ 	.string	"Cuda compilation tools, release 13.0, V13.0.88"
        /*0030*/ 	.string	"Build cuda_13.0.r13.0/compiler.36424714_0"
        /*0030*/ 	.string	"-arch sm_100 -m 64 "



//--------------------- .note.nv.cuinfo           --------------------------
	.section	.note.nv.cuinfo,"",@"SHT_NOTE"
	.sectionflags	@"SHF_NOTE_NV_CUINFO"
        /*0018*/ 	.short	0x0002
        /*001a*/ 	.short	0x0064
        /*001c*/ 	.short	0x0082
	.zero		2


//--------------------- .nv.info                  --------------------------
	.section	.nv.info,"",@"SHT_CUDA_INFO"
	.align	4


	//----- nvinfo : EIATTR_REGCOUNT
	.align		4
        /*0000*/ 	.byte	0x04, 0x2f
        /*0002*/ 	.short	(.L_1 - .L_0)
	.align		4
.L_0:
        /*0004*/ 	.word	index@(_Z11multiMatrixPiiS_iPhi)
        /*0008*/ 	.word	0x00000014


	//----- nvinfo : EIATTR_FRAME_SIZE
	.align		4
.L_1:
        /*000c*/ 	.byte	0x04, 0x11
        /*000e*/ 	.short	(.L_3 - .L_2)
	.align		4
.L_2:
        /*0010*/ 	.word	index@(_Z11multiMatrixPiiS_iPhi)
        /*0014*/ 	.word	0x00000000


	//----- nvinfo : EIATTR_MIN_STACK_SIZE
	.align		4
.L_3:
        /*0018*/ 	.byte	0x04, 0x12
        /*001a*/ 	.short	(.L_5 - .L_4)
	.align		4
.L_4:
        /*001c*/ 	.word	index@(_Z11multiMatrixPiiS_iPhi)
        /*0020*/ 	.word	0x00000000
.L_5:


//--------------------- .nv.compat                --------------------------
	.section	.nv.compat,"",@"SHT_CUDA_COMPAT_INFO"
	.align	4
        /*0000*/ 	.byte	0x02, 0x09, 0x00, 0x00, 0x02, 0x02, 0x01, 0x00, 0x02, 0x05, 0x05, 0x00, 0x03, 0x07, 0x01, 0x01
        /*0010*/ 	.byte	0x02, 0x03, 0x00, 0x00, 0x02, 0x06, 0x01, 0x00, 0x04, 0x0b, 0x08, 0x00, 0x09, 0x00, 0x00, 0x00
        /*0020*/ 	.byte	0x00, 0x00, 0x00, 0x00


//--------------------- .nv.info._Z11multiMatrixPiiS_iPhi --------------------------
	.section	.nv.info._Z11multiMatrixPiiS_iPhi,"",@"SHT_CUDA_INFO"
	.sectionflags	@""
	.align	4


	//----- nvinfo : EIATTR_CUDA_API_VERSION
	.align		4
        /*0000*/ 	.byte	0x04, 0x37
        /*0002*/ 	.short	(.L_7 - .L_6)
.L_6:
        /*0004*/ 	.word	0x00000082


	//----- nvinfo : EIATTR_KPARAM_INFO
	.align		4
.L_7:
        /*0008*/ 	.byte	0x04, 0x17
        /*000a*/ 	.short	(.L_9 - .L_8)
.L_8:
        /*000c*/ 	.word	0x00000000
        /*0010*/ 	.short	0x0005
        /*0012*/ 	.short	0x0028
        /*0014*/ 	.byte	0x00, 0xf0, 0x11, 0x00


	//----- nvinfo : EIATTR_KPARAM_INFO
	.align		4
.L_9:
        /*0018*/ 	.byte	0x04, 0x17
        /*001a*/ 	.short	(.L_11 - .L_10)
.L_10:
        /*001c*/ 	.word	0x00000000
        /*0020*/ 	.short	0x0004
        /*0022*/ 	.short	0x0020
        /*0024*/ 	.byte	0x00, 0xf5, 0x21, 0x00


	//----- nvinfo : EIATTR_KPARAM_INFO
	.align		4
.L_11:
        /*0028*/ 	.byte	0x04, 0x17
        /*002a*/ 	.short	(.L_13 - .L_12)
.L_12:
        /*002c*/ 	.word	0x00000000
        /*0030*/ 	.short	0x0003
        /*0032*/ 	.short	0x0018
        /*0034*/ 	.byte	0x00, 0xf0, 0x11, 0x00


	//----- nvinfo : EIATTR_KPARAM_INFO
	.align		4
.L_13:
        /*0038*/ 	.byte	0x04, 0x17
        /*003a*/ 	.short	(.L_15 - .L_14)
.L_14:
        /*003c*/ 	.word	0x00000000
        /*0040*/ 	.short	0x0002
        /*0042*/ 	.short	0x0010
        /*0044*/ 	.byte	0x00, 0xf5, 0x21, 0x00


	//----- nvinfo : EIATTR_KPARAM_INFO
	.align		4
.L_15:
        /*0048*/ 	.byte	0x04, 0x17
        /*004a*/ 	.short	(.L_17 - .L_16)
.L_16:
        /*004c*/ 	.word	0x00000000
        /*0050*/ 	.short	0x0001
        /*0052*/ 	.short	0x0008
        /*0054*/ 	.byte	0x00, 0xf0, 0x11, 0x00


	//----- nvinfo : EIATTR_KPARAM_INFO
	.align		4
.L_17:
        /*0058*/ 	.byte	0x04, 0x17
        /*005a*/ 	.short	(.L_19 - .L_18)
.L_18:
        /*005c*/ 	.word	0x00000000
        /*0060*/ 	.short	0x0000
        /*0062*/ 	.short	0x0000
        /*0064*/ 	.byte	0x00, 0xf5, 0x21, 0x00


	//----- nvinfo : EIATTR_SPARSE_MMA_MASK
	.align		4
.L_19:
        /*0068*/ 	.byte	0x03, 0x50
        /*006a*/ 	.short	0x0000


	//----- nvinfo : EIATTR_MAXREG_COUNT
	.align		4
        /*006c*/ 	.byte	0x03, 0x1b
        /*006e*/ 	.short	0x00ff


	//----- nvinfo : EIATTR_MERCURY_ISA_VERSION
	.align		4
        /*0070*/ 	.byte	0x03, 0x5f
        /*0072*/ 	.short	0x0101


	//----- nvinfo : EIATTR_VRC_CTA_INIT_COUNT
	.align		4
        /*0074*/ 	.byte	0x02, 0x4a
	.zero		1
	.zero		1


	//----- nvinfo : EIATTR_EXIT_INSTR_OFFSETS
	.align		4
        /*0078*/ 	.byte	0x04, 0x1c
        /*007a*/ 	.short	(.L_21 - .L_20)


	//   ....[0]....
.L_20:
        /*007c*/ 	.word	0x000002c0


	//----- nvinfo : EIATTR_CBANK_PARAM_SIZE
	.align		4
.L_21:
        /*0080*/ 	.byte	0x03, 0x19
        /*0082*/ 	.short	0x002c


	//----- nvinfo : EIATTR_PARAM_CBANK
	.align		4
        /*0084*/ 	.byte	0x04, 0x0a
        /*0086*/ 	.short	(.L_23 - .L_22)
	.align		4
.L_22:
        /*0088*/ 	.word	index@(.nv.constant0._Z11multiMatrixPiiS_iPhi)
        /*008c*/ 	.short	0x0380
        /*008e*/ 	.short	0x002c


	//----- nvinfo : EIATTR_SW_WAR
	.align		4
.L_23:
        /*0090*/ 	.byte	0x04, 0x36
        /*0092*/ 	.short	(.L_25 - .L_24)
.L_24:
        /*0094*/ 	.word	0x00000008
.L_25:


//--------------------- .nv.callgraph             --------------------------
	.section	.nv.callgraph,"",@"SHT_CUDA_CALLGRAPH"
	.align	4
	.sectionentsize	8
	.align		4
        /*0000*/ 	.word	0x00000000
	.align		4
        /*0004*/ 	.word	0xffffffff
	.align		4
        /*0008*/ 	.word	0x00000000
	.align		4
        /*000c*/ 	.word	0xfffffffe
	.align		4
        /*0010*/ 	.word	0x00000000
	.align		4
        /*0014*/ 	.word	0xfffffffd
	.align		4
        /*0018*/ 	.word	0x00000000
	.align		4
        /*001c*/ 	.word	0xfffffffc


//--------------------- .text._Z11multiMatrixPiiS_iPhi --------------------------
	.section	.text._Z11multiMatrixPiiS_iPhi,"ax",@progbits
	.align	128
        .global         _Z11multiMatrixPiiS_iPhi
        .type           _Z11multiMatrixPiiS_iPhi,@function
        .size           _Z11multiMatrixPiiS_iPhi,(.L_x_1 - _Z11multiMatrixPiiS_iPhi)
        .other          _Z11multiMatrixPiiS_iPhi,@"STO_CUDA_ENTRY STV_DEFAULT"
_Z11multiMatrixPiiS_iPhi:
.text._Z11multiMatrixPiiS_iPhi:
[----:B------:R-:W-:Y:S01]  /*0000*/  LDC R1, c[0x0][0x37c] ;  /* 0x0000df00ff017b82 */ /* 0x000fe20000000800 */
[----:B------:R-:W0:Y:S01]  /*0010*/  S2R R2, SR_TID.X ;  /* 0x0000000000027919 */ /* 0x000e220000002100 */
[----:B------:R-:W1:Y:S06]  /*0020*/  LDCU UR5, c[0x0][0x370] ;  /* 0x00006e00ff0577ac */ /* 0x000e6c0008000800 */
[----:B------:R-:W0:Y:S01]  /*0030*/  LDC R3, c[0x0][0x360] ;  /* 0x0000d800ff037b82 */ /* 0x000e220000000800 */
[----:B------:R-:W-:Y:S01]  /*0040*/  HFMA2 R11, -RZ, RZ, 0, 5.9604644775390625e-08 ;  /* 0x00000001ff0b7431 */ /* 0x000fe200000001ff */
[----:B------:R-:W2:Y:S01]  /*0050*/  S2R R9, SR_TID.Y ;  /* 0x0000000000097919 */ /* 0x000ea20000002200 */
[----:B------:R-:W3:Y:S01]  /*0060*/  LDCU UR7, c[0x0][0x398] ;  /* 0x00007300ff0777ac */ /* 0x000ee20008000800 */
[----:B------:R-:W-:Y:S01]  /*0070*/  MOV R12, 0x3 ;  /* 0x00000003000c7802 */ /* 0x000fe20000000f00 */
[----:B------:R-:W4:Y:S03]  /*0080*/  LDCU.64 UR8, c[0x0][0x3a0] ;  /* 0x00007400ff0877ac */ /* 0x000f260008000a00 */
[----:B------:R-:W0:Y:S08]  /*0090*/  S2UR UR4, SR_CTAID.X ;  /* 0x00000000000479c3 */ /* 0x000e300000002500 */
[----:B------:R-:W1:Y:S08]  /*00a0*/  S2UR UR6, SR_CTAID.Y ;  /* 0x00000000000679c3 */ /* 0x000e700000002600 */
[----:B------:R-:W2:Y:S01]  /*00b0*/  LDC R0, c[0x0][0x364] ;  /* 0x0000d900ff007b82 */ /* 0x000ea20000000800 */
[----:B0-----:R-:W-:-:S07]  /*00c0*/  IMAD R7, R3, UR4, R2 ;  /* 0x0000000403077c24 */ /* 0x001fce000f8e0202 */
[----:B------:R-:W0:Y:S01]  /*00d0*/  LDC R15, c[0x0][0x3a8] ;  /* 0x0000ea00ff0f7b82 */ /* 0x000e220000000800 */
[----:B-1----:R-:W-:Y:S02]  /*00e0*/  UIMAD UR4, UR5, UR6, UR4 ;  /* 0x00000006050472a4 */ /* 0x002fe4000f8e0204 */
[----:B--2---:R-:W-:-:S04]  /*00f0*/  IMAD R8, R0, UR6, R9 ;  /* 0x0000000600087c24 */ /* 0x004fc8000f8e0209 */
[----:B------:R-:W-:-:S05]  /*0100*/  IMAD R0, R0, UR4, R9 ;  /* 0x0000000400007c24 */ /* 0x000fca000f8e0209 */
[----:B------:R-:W1:Y:S01]  /*0110*/  LDCU.64 UR4, c[0x0][0x358] ;  /* 0x00006b00ff0477ac */ /* 0x000e620008000a00 */
[----:B---3--:R-:W-:Y:S01]  /*0120*/  IMAD R13, R8, UR7, R7 ;  /* 0x00000007080d7c24 */ /* 0x008fe2000f8e0207 */
[----:B------:R-:W-:Y:S01]  /*0130*/  VIMNMX R4, PT, PT, R7, R8, !PT ;  /* 0x0000000807047248 */ /* 0x000fe20007fe0100 */
[----:B------:R-:W-:-:S03]  /*0140*/  IMAD R0, R0, R3, R2 ;  /* 0x0000000300007224 */ /* 0x000fc600078e0202 */
[----:B------:R-:W-:Y:S02]  /*0150*/  ISETP.GE.AND P0, PT, R4, UR7, PT ;  /* 0x0000000704007c0c */ /* 0x000fe4000bf06270 */
[----:B----4-:R-:W-:-:S04]  /*0160*/  IADD3 R2, P1, PT, R0, UR8, RZ ;  /* 0x0000000800027c10 */ /* 0x010fc8000ff3e0ff */
[----:B------:R-:W-:-:S05]  /*0170*/  LEA.HI.X.SX32 R3, R0, UR9, 0x1, P1 ;  /* 0x0000000900037c11 */ /* 0x000fca00088f0eff */
[----:B-1----:R1:W-:Y:S02]  /*0180*/  STG.E.U8 desc[UR4][R2.64], R11 ;  /* 0x0000000b02007986 */ /* 0x0023e4000c101104 */
[----:B------:R-:W2:Y:S01]  /*0190*/  @!P0 LDC.64 R4, c[0x0][0x380] ;  /* 0x0000e000ff048b82 */ /* 0x000ea20000000a00 */
[----:B0-----:R-:W-:-:S04]  /*01a0*/  @!P0 IADD3 R6, P1, PT, R2, R15, RZ ;  /* 0x0000000f02068210 */ /* 0x001fc80007f3e0ff */
[----:B------:R-:W-:-:S03]  /*01b0*/  @!P0 LEA.HI.X.SX32 R7, R15, R3, 0x1, P1 ;  /* 0x000000030f078211 */ /* 0x000fc600008f0eff */
[----:B------:R-:W0:Y:S02]  /*01c0*/  @!P0 LDC R17, c[0x0][0x388] ;  /* 0x0000e200ff118b82 */ /* 0x000e240000000800 */
[----:B------:R-:W-:Y:S06]  /*01d0*/  @!P0 STG.E.U8 desc[UR4][R6.64], R12 ;  /* 0x0000000c06008986 */ /* 0x000fec000c101104 */
[----:B-1----:R-:W1:Y:S01]  /*01e0*/  @!P0 LDC.64 R10, c[0x0][0x390] ;  /* 0x0000e400ff0a8b82 */ /* 0x002e620000000a00 */
[----:B--2---:R-:W-:-:S06]  /*01f0*/  @!P0 IMAD.WIDE R4, R13, 0x4, R4 ;  /* 0x000000040d048825 */ /* 0x004fcc00078e0204 */
[----:B------:R-:W0:Y:S01]  /*0200*/  @!P0 LDG.E R4, desc[UR4][R4.64] ;  /* 0x0000000404048981 */ /* 0x000e22000c1e1900 */
[----:B------:R-:W-:Y:S01]  /*0210*/  IMAD.MOV.U32 R0, RZ, RZ, 0x1 ;  /* 0x00000001ff007424 */ /* 0x000fe200078e00ff */
[----:B------:R-:W-:-:S05]  /*0220*/  @!P0 MOV R0, 0x2 ;  /* 0x0000000200008802 */ /* 0x000fca0000000f00 */
[----:B------:R-:W-:Y:S02]  /*0230*/  IMAD R9, R0, R15, RZ ;  /* 0x0000000f00097224 */ /* 0x000fe400078e02ff */
[----:B------:R-:W-:-:S03]  /*0240*/  IMAD.MOV.U32 R0, RZ, RZ, 0x4 ;  /* 0x00000004ff007424 */ /* 0x000fc600078e00ff */
[----:B------:R-:W-:-:S04]  /*0250*/  IADD3 R8, P1, PT, R9, R2, RZ ;  /* 0x0000000209087210 */ /* 0x000fc80007f3e0ff */
[----:B------:R-:W-:Y:S01]  /*0260*/  LEA.HI.X.SX32 R9, R9, R3, 0x1, P1 ;  /* 0x0000000309097211 */ /* 0x000fe200008f0eff */
[----:B-1----:R-:W-:-:S04]  /*0270*/  @!P0 IMAD.WIDE R2, R13, 0x4, R10 ;  /* 0x000000040d028825 */ /* 0x002fc800078e020a */
[----:B0-----:R-:W-:Y:S01]  /*0280*/  @!P0 IMAD R15, R4, R17, RZ ;  /* 0x00000011040f8224 */ /* 0x001fe200078e02ff */
[----:B------:R-:W-:-:S04]  /*0290*/  PRMT R4, R0, 0x7610, R4 ;  /* 0x0000761000047816 */ /* 0x000fc80000000004 */
[----:B------:R-:W-:Y:S04]  /*02a0*/  @!P0 STG.E desc[UR4][R2.64], R15 ;  /* 0x0000000f02008986 */ /* 0x000fe8000c101904 */
[----:B------:R-:W-:Y:S01]  /*02b0*/  STG.E.U8 desc[UR4][R8.64], R4 ;  /* 0x0000000408007986 */ /* 0x000fe2000c101104 */
[----:B------:R-:W-:Y:S05]  /*02c0*/  EXIT ;  /* 0x000000000000794d */ /* 0x000fea0003800000 */
.L_x_0:
[----:B------:R-:W-:-:S00]  /*02d0*/  BRA `(.L_x_0) ;  /* 0xfffffffc00fc7947 */ /* 0x000fc0000383ffff */
[----:B------:R-:W-:-:S00]  /*02e0*/  NOP ;  /* 0x0000000000007918 */ /* 0x000fc00000000000 */
        /* <DEDUP_REMOVED lines=9> */
.L_x_1:


//--------------------- .nv.shared.reserved.0     --------------------------
	.section	.nv.shared.reserved.0,"aw",@nobits
	.weak		__nv_reservedSMEM_offset_0_alias
	.size		__nv_reservedSMEM_offset_0_alias, 0, 64
	.other		__nv_reservedSMEM_offset_0_alias,@"STO_CUDA_RESERVED_SHARED STV_DEFAULT"
__nv_reservedSMEM_offset_0_alias:
	.zero		0
	.zero		64


//--------------------- .nv.constant0._Z11multiMatrixPiiS_iPhi --------------------------
	.section	.nv.constant0._Z11multiMatrixPiiS_iPhi,"a",@progbits
	.sectionflags	@""
	.align	4
.nv.constant0._Z11multiMatrixPiiS_iPhi:
	.zero		940


//--------------------- SYMBOLS --------------------------

	.type		.nv.reservedSmem.offset0,@object
	.size		.nv.reservedSmem.offset0,0x4
